//
// Generated by NVIDIA NVVM Compiler
//
// Compiler Build ID: CL-36424714
// Cuda compilation tools, release 13.0, V13.0.88
// Based on NVVM 20.0.0
//

.version 9.0
.target sm_100
.address_size 64

	// .globl	_Z7stencilPfS_ifffffff
// _ZZ7stencilPfS_ifffffffE4in_s has been demoted

.visible .entry _Z7stencilPfS_ifffffff(
	.param .u64 .ptr .align 1 _Z7stencilPfS_ifffffff_param_0,
	.param .u64 .ptr .align 1 _Z7stencilPfS_ifffffff_param_1,
	.param .u32 _Z7stencilPfS_ifffffff_param_2,
	.param .f32 _Z7stencilPfS_ifffffff_param_3,
	.param .f32 _Z7stencilPfS_ifffffff_param_4,
	.param .f32 _Z7stencilPfS_ifffffff_param_5,
	.param .f32 _Z7stencilPfS_ifffffff_param_6,
	.param .f32 _Z7stencilPfS_ifffffff_param_7,
	.param .f32 _Z7stencilPfS_ifffffff_param_8,
	.param .f32 _Z7stencilPfS_ifffffff_param_9
)
{
	.reg .pred 	%p<22>;
	.reg .b32 	%r<33>;
	.reg .b32 	%f<23>;
	.reg .b64 	%rd<9>;
	// demoted variable
	.shared .align 4 .b8 _ZZ7stencilPfS_ifffffffE4in_s[2048];
	ld.param.u64 	%rd1, [_Z7stencilPfS_ifffffff_param_0];
	ld.param.u64 	%rd2, [_Z7stencilPfS_ifffffff_param_1];
	ld.param.u32 	%r10, [_Z7stencilPfS_ifffffff_param_2];
	ld.param.f32 	%f1, [_Z7stencilPfS_ifffffff_param_3];
	ld.param.f32 	%f2, [_Z7stencilPfS_ifffffff_param_4];
	ld.param.f32 	%f3, [_Z7stencilPfS_ifffffff_param_5];
	ld.param.f32 	%f4, [_Z7stencilPfS_ifffffff_param_6];
	ld.param.f32 	%f5, [_Z7stencilPfS_ifffffff_param_7];
	ld.param.f32 	%f6, [_Z7stencilPfS_ifffffff_param_8];
	ld.param.f32 	%f7, [_Z7stencilPfS_ifffffff_param_9];
	mov.u32 	%r11, %ctaid.z;
	mov.u32 	%r1, %tid.z;
	mad.lo.s32 	%r2, %r11, 6, %r1;
	add.s32 	%r3, %r2, -1;
	setp.ne.s32 	%p1, %r2, 0;
	mov.u32 	%r12, %ctaid.y;
	mov.u32 	%r4, %tid.y;
	mad.lo.s32 	%r5, %r12, 6, %r4;
	add.s32 	%r6, %r5, -1;
	setp.ne.s32 	%p2, %r5, 0;
	mov.u32 	%r13, %ctaid.x;
	mov.u32 	%r14, %tid.x;
	add.s32 	%r7, %r14, -1;
	mad.lo.s32 	%r8, %r13, 6, %r7;
	setp.le.s32 	%p3, %r2, %r10;
	and.pred  	%p4, %p1, %p3;
	setp.le.s32 	%p5, %r5, %r10;
	and.pred  	%p6, %p2, %p5;
	and.pred  	%p8, %p4, %p6;
	not.pred 	%p9, %p8;
	setp.lt.s32 	%p10, %r8, 0;
	or.pred  	%p11, %p10, %p9;
	setp.ge.s32 	%p12, %r8, %r10;
	shl.b32 	%r15, %r1, 8;
	mov.u32 	%r16, _ZZ7stencilPfS_ifffffffE4in_s;
	add.s32 	%r17, %r16, %r15;
	shl.b32 	%r18, %r4, 5;
	add.s32 	%r19, %r17, %r18;
	shl.b32 	%r20, %r14, 2;
	add.s32 	%r9, %r19, %r20;
	or.pred  	%p13, %p12, %p11;
	@%p13 bra 	$L__BB0_2;
	cvta.to.global.u64 	%rd3, %rd1;
	mad.lo.s32 	%r22, %r10, %r3, %r6;
	mad.lo.s32 	%r23, %r22, %r10, %r8;
	mul.wide.u32 	%rd4, %r23, 4;
	add.s64 	%rd5, %rd3, %rd4;
	ld.global.f32 	%f8, [%rd5];
	st.shared.f32 	[%r9], %f8;
	bra.uni 	$L__BB0_3;
$L__BB0_2:
	mov.b32 	%r21, 0;
	st.shared.u32 	[%r9], %r21;
$L__BB0_3:
	bar.sync 	0;
	min.u32 	%r24, %r2, %r5;
	setp.lt.u32 	%p14, %r24, 2;
	max.s32 	%r25, %r2, %r5;
	setp.ge.s32 	%p15, %r25, %r10;
	or.pred  	%p16, %p15, %p14;
	setp.lt.s32 	%p17, %r8, 1;
	or.pred  	%p18, %p17, %p16;
	add.s32 	%r26, %r10, -1;
	setp.ge.s32 	%p19, %r8, %r26;
	or.pred  	%p20, %p18, %p19;
	@%p20 bra 	$L__BB0_6;
	add.s32 	%r27, %r1, -1;
	add.s32 	%r28, %r4, -1;
	max.u32 	%r29, %r27, %r28;
	max.u32 	%r30, %r7, %r29;
	setp.gt.u32 	%p21, %r30, 5;
	@%p21 bra 	$L__BB0_6;
	ld.shared.f32 	%f9, [%r9];
	ld.shared.f32 	%f10, [%r9+-4];
	mul.f32 	%f11, %f2, %f10;
	fma.rn.f32 	%f12, %f1, %f9, %f11;
	ld.shared.f32 	%f13, [%r9+4];
	fma.rn.f32 	%f14, %f3, %f13, %f12;
	ld.shared.f32 	%f15, [%r9+-32];
	fma.rn.f32 	%f16, %f4, %f15, %f14;
	ld.shared.f32 	%f17, [%r9+32];
	fma.rn.f32 	%f18, %f5, %f17, %f16;
	ld.shared.f32 	%f19, [%r9+-256];
	fma.rn.f32 	%f20, %f6, %f19, %f18;
	ld.shared.f32 	%f21, [%r9+256];
	fma.rn.f32 	%f22, %f7, %f21, %f20;
	mad.lo.s32 	%r31, %r10, %r3, %r6;
	mad.lo.s32 	%r32, %r31, %r10, %r8;
	cvta.to.global.u64 	%rd6, %rd2;
	mul.wide.u32 	%rd7, %r32, 4;
	add.s64 	%rd8, %rd6, %rd7;
	st.global.f32 	[%rd8], %f22;
$L__BB0_6:
	ret;

}


// ===== COMPILED SASS (sm_100) =====

	.target	sm_100

	.elftype	@"ET_EXEC"


//--------------------- .note.nv.tkinfo           --------------------------
	.section	.note.nv.tkinfo,"",@"SHT_NOTE"
	.sectionflags	@"SHF_NOTE_NV_TKINFO"
	.tkinfo
        /*0018*/ 	.word	0x00000002
        /*0030*/ 	.string	""
        /*0030*/ 	.string	"ptxas"
        /*0030*/ 	.string	"Cuda compilation tools, release 13.0, V13.0.88"
        /*0030*/ 	.string	"Build cuda_13.0.r13.0/compiler.36424714_0"
        /*0030*/ 	.string	"-arch sm_100 -m 64 "



//--------------------- .note.nv.cuinfo           --------------------------
	.section	.note.nv.cuinfo,"",@"SHT_NOTE"
	.sectionflags	@"SHF_NOTE_NV_CUINFO"
        /*0018*/ 	.short	0x0002
        /*001a*/ 	.short	0x0064
        /*001c*/ 	.short	0x0082
	.zero		2


//--------------------- .nv.info                  --------------------------
	.section	.nv.info,"",@"SHT_CUDA_INFO"
	.align	4


	//----- nvinfo : EIATTR_REGCOUNT
	.align		4
        /*0000*/ 	.byte	0x04, 0x2f
        /*0002*/ 	.short	(.L_1 - .L_0)
	.align		4
.L_0:
        /*0004*/ 	.word	index@(_Z7stencilPfS_ifffffff)
        /*0008*/ 	.word	0x00000015


	//----- nvinfo : EIATTR_FRAME_SIZE
	.align		4
.L_1:
        /*000c*/ 	.byte	0x04, 0x11
        /*000e*/ 	.short	(.L_3 - .L_2)
	.align		4
.L_2:
        /*0010*/ 	.word	index@(_Z7stencilPfS_ifffffff)
        /*0014*/ 	.word	0x00000000


	//----- nvinfo : EIATTR_MIN_STACK_SIZE
	.align		4
.L_3:
        /*0018*/ 	.byte	0x04, 0x12
        /*001a*/ 	.short	(.L_5 - .L_4)
	.align		4
.L_4:
        /*001c*/ 	.word	index@(_Z7stencilPfS_ifffffff)
        /*0020*/ 	.word	0x00000000
.L_5:


//--------------------- .nv.compat                --------------------------
	.section	.nv.compat,"",@"SHT_CUDA_COMPAT_INFO"
	.align	4
        /*0000*/ 	.byte	0x02, 0x09, 0x00, 0x00, 0x02, 0x02, 0x01, 0x00, 0x02, 0x05, 0x05, 0x00, 0x03, 0x07, 0x01, 0x01
        /*0010*/ 	.byte	0x02, 0x03, 0x00, 0x00, 0x02, 0x06, 0x01, 0x00, 0x04, 0x0b, 0x08, 0x00, 0x09, 0x00, 0x00, 0x00
        /*0020*/ 	.byte	0x00, 0x00, 0x00, 0x00


//--------------------- .nv.info._Z7stencilPfS_ifffffff --------------------------
	.section	.nv.info._Z7stencilPfS_ifffffff,"",@"SHT_CUDA_INFO"
	.sectionflags	@""
	.align	4


	//----- nvinfo : EIATTR_CUDA_API_VERSION
	.align		4
        /*0000*/ 	.byte	0x04, 0x37
        /*0002*/ 	.short	(.L_7 - .L_6)
.L_6:
        /*0004*/ 	.word	0x00000082


	//----- nvinfo : EIATTR_KPARAM_INFO
	.align		4
.L_7:
        /*0008*/ 	.byte	0x04, 0x17
        /*000a*/ 	.short	(.L_9 - .L_8)
.L_8:
        /*000c*/ 	.word	0x00000000
        /*0010*/ 	.short	0x0009
        /*0012*/ 	.short	0x002c
        /*0014*/ 	.byte	0x00, 0xf0, 0x11, 0x00


	//----- nvinfo : EIATTR_KPARAM_INFO
	.align		4
.L_9:
        /*0018*/ 	.byte	0x04, 0x17
        /*001a*/ 	.short	(.L_11 - .L_10)
.L_10:
        /*001c*/ 	.word	0x00000000
        /*0020*/ 	.short	0x0008
        /*0022*/ 	.short	0x0028
        /*0024*/ 	.byte	0x00, 0xf0, 0x11, 0x00


	//----- nvinfo : EIATTR_KPARAM_INFO
	.align		4
.L_11:
        /*0028*/ 	.byte	0x04, 0x17
        /*002a*/ 	.short	(.L_13 - .L_12)
.L_12:
        /*002c*/ 	.word	0x00000000
        /*0030*/ 	.short	0x0007
        /*0032*/ 	.short	0x0024
        /*0034*/ 	.byte	0x00, 0xf0, 0x11, 0x00


	//----- nvinfo : EIATTR_KPARAM_INFO
	.align		4
.L_13:
        /*0038*/ 	.byte	0x04, 0x17
        /*003a*/ 	.short	(.L_15 - .L_14)
.L_14:
        /*003c*/ 	.word	0x00000000
        /*0040*/ 	.short	0x0006
        /*0042*/ 	.short	0x0020
        /*0044*/ 	.byte	0x00, 0xf0, 0x11, 0x00


	//----- nvinfo : EIATTR_KPARAM_INFO
	.align		4
.L_15:
        /*0048*/ 	.byte	0x04, 0x17
        /*004a*/ 	.short	(.L_17 - .L_16)
.L_16:
        /*004c*/ 	.word	0x00000000
        /*0050*/ 	.short	0x0005
        /*0052*/ 	.short	0x001c
        /*0054*/ 	.byte	0x00, 0xf0, 0x11, 0x00


	//----- nvinfo : EIATTR_KPARAM_INFO
	.align		4
.L_17:
        /*0058*/ 	.byte	0x04, 0x17
        /*005a*/ 	.short	(.L_19 - .L_18)
.L_18:
        /*005c*/ 	.word	0x00000000
        /*0060*/ 	.short	0x0004
        /*0062*/ 	.short	0x0018
        /*0064*/ 	.byte	0x00, 0xf0, 0x11, 0x00


	//----- nvinfo : EIATTR_KPARAM_INFO
	.align		4
.L_19:
        /*0068*/ 	.byte	0x04, 0x17
        /*006a*/ 	.short	(.L_21 - .L_20)
.L_20:
        /*006c*/ 	.word	0x00000000
        /*0070*/ 	.short	0x0003
        /*0072*/ 	.short	0x0014
        /*0074*/ 	.byte	0x00, 0xf0, 0x11, 0x00


	//----- nvinfo : EIATTR_KPARAM_INFO
	.align		4
.L_21:
        /*0078*/ 	.byte	0x04, 0x17
        /*007a*/ 	.short	(.L_23 - .L_22)
.L_22:
        /*007c*/ 	.word	0x00000000
        /*0080*/ 	.short	0x0002
        /*0082*/ 	.short	0x0010
        /*0084*/ 	.byte	0x00, 0xf0, 0x11, 0x00


	//----- nvinfo : EIATTR_KPARAM_INFO
	.align		4
.L_23:
        /*0088*/ 	.byte	0x04, 0x17
        /*008a*/ 	.short	(.L_25 - .L_24)
.L_24:
        /*008c*/ 	.word	0x00000000
        /*0090*/ 	.short	0x0001
        /*0092*/ 	.short	0x0008
        /*0094*/ 	.byte	0x00, 0xf5, 0x21, 0x00


	//----- nvinfo : EIATTR_KPARAM_INFO
	.align		4
.L_25:
        /*0098*/ 	.byte	0x04, 0x17
        /*009a*/ 	.short	(.L_27 - .L_26)
.L_26:
        /*009c*/ 	.word	0x00000000
        /*00a0*/ 	.short	0x0000
        /*00a2*/ 	.short	0x0000
        /*00a4*/ 	.byte	0x00, 0xf5, 0x21, 0x00


	//----- nvinfo : EIATTR_SPARSE_MMA_MASK
	.align		4
.L_27:
        /*00a8*/ 	.byte	0x03, 0x50
        /*00aa*/ 	.short	0x0000


	//----- nvinfo : EIATTR_MAXREG_COUNT
	.align		4
        /*00ac*/ 	.byte	0x03, 0x1b
        /*00ae*/ 	.short	0x00ff


	//----- nvinfo : EIATTR_NUM_BARRIERS
	.align		4
        /*00b0*/ 	.byte	0x02, 0x4c
        /*00b2*/ 	.byte	0x01
	.zero		1


	//----- nvinfo : EIATTR_MERCURY_ISA_VERSION
	.align		4
        /*00b4*/ 	.byte	0x03, 0x5f
        /*00b6*/ 	.short	0x0101


	//----- nvinfo : EIATTR_VRC_CTA_INIT_COUNT
	.align		4
        /*00b8*/ 	.byte	0x02, 0x4a
	.zero		1
	.zero		1


	//----- nvinfo : EIATTR_EXIT_INSTR_OFFSETS
	.align		4
        /*00bc*/ 	.byte	0x04, 0x1c
        /*00be*/ 	.short	(.L_29 - .L_28)


	//   ....[0]....
.L_28:
        /*00c0*/ 	.word	0x000002b0


	//   ....[1]....
        /*00c4*/ 	.word	0x00000300


	//   ....[2]....
        /*00c8*/ 	.word	0x00000470


	//----- nvinfo : EIATTR_CBANK_PARAM_SIZE
	.align		4
.L_29:
        /*00cc*/ 	.byte	0x03, 0x19
        /*00ce*/ 	.short	0x0030


	//----- nvinfo : EIATTR_PARAM_CBANK
	.align		4
        /*00d0*/ 	.byte	0x04, 0x0a
        /*00d2*/ 	.short	(.L_31 - .L_30)
	.align		4
.L_30:
        /*00d4*/ 	.word	index@(.nv.constant0._Z7stencilPfS_ifffffff)
        /*00d8*/ 	.short	0x0380
        /*00da*/ 	.short	0x0030


	//----- nvinfo : EIATTR_SW_WAR
	.align		4
.L_31:
        /*00dc*/ 	.byte	0x04, 0x36
        /*00de*/ 	.short	(.L_33 - .L_32)
.L_32:
        /*00e0*/ 	.word	0x00000008
.L_33:


//--------------------- .nv.callgraph             --------------------------
	.section	.nv.callgraph,"",@"SHT_CUDA_CALLGRAPH"
	.align	4
	.sectionentsize	8
	.align		4
        /*0000*/ 	.word	0x00000000
	.align		4
        /*0004*/ 	.word	0xffffffff
	.align		4
        /*0008*/ 	.word	0x00000000
	.align		4
        /*000c*/ 	.word	0xfffffffe
	.align		4
        /*0010*/ 	.word	0x00000000
	.align		4
        /*0014*/ 	.word	0xfffffffd
	.align		4
        /*0018*/ 	.word	0x00000000
	.align		4
        /*001c*/ 	.word	0xfffffffc


//--------------------- .text._Z7stencilPfS_ifffffff --------------------------
	.section	.text._Z7stencilPfS_ifffffff,"ax",@progbits
	.align	128
        .global         _Z7stencilPfS_ifffffff
        .type           _Z7stencilPfS_ifffffff,@function
        .size           _Z7stencilPfS_ifffffff,(.L_x_1 - _Z7stencilPfS_ifffffff)
        .other          _Z7stencilPfS_ifffffff,@"STO_CUDA_ENTRY STV_DEFAULT"
_Z7stencilPfS_ifffffff:
.text._Z7stencilPfS_ifffffff:
[----:B------:R-:W-:Y:S01]  /*0000*/  LDC R1, c[0x0][0x37c] ;  /* 0x0000df00ff017b82 */ /* 0x000fe20000000800 */
[----:B------:R-:W0:Y:S01]  /*0010*/  S2R R6, SR_CTAID.Z ;  /* 0x0000000000067919 */ /* 0x000e220000002700 */
[----:B------:R-:W1:Y:S01]  /*0020*/  LDCU UR8, c[0x0][0x390] ;  /* 0x00007200ff0877ac */ /* 0x000e620008000800 */
[----:B------:R-:W0:Y:S01]  /*0030*/  S2R R11, SR_TID.Z ;  /* 0x00000000000b7919 */ /* 0x000e220000002300 */
[----:B------:R-:W2:Y:S01]  /*0040*/  LDCU.64 UR6, c[0x0][0x358] ;  /* 0x00006b00ff0677ac */ /* 0x000ea20008000a00 */
[----:B------:R-:W3:Y:S01]  /*0050*/  S2R R7, SR_CTAID.Y ;  /* 0x0000000000077919 */ /* 0x000ee20000002600 */
[----:B------:R-:W3:Y:S01]  /*0060*/  S2R R10, SR_TID.Y ;  /* 0x00000000000a7919 */ /* 0x000ee20000002200 */
[----:B------:R-:W4:Y:S01]  /*0070*/  S2R R13, SR_TID.X ;  /* 0x00000000000d7919 */ /* 0x000f220000002100 */
[----:B------:R-:W5:Y:S01]  /*0080*/  S2R R3, SR_CTAID.X ;  /* 0x0000000000037919 */ /* 0x000f620000002500 */
[----:B0-----:R-:W-:-:S05]  /*0090*/  IMAD R6, R6, 0x6, R11 ;  /* 0x0000000606067824 */ /* 0x001fca00078e020b */
[----:B-1----:R-:W-:Y:S01]  /*00a0*/  ISETP.GT.AND P0, PT, R6, UR8, PT ;  /* 0x0000000806007c0c */ /* 0x002fe2000bf04270 */
[----:B---3--:R-:W-:-:S03]  /*00b0*/  IMAD R7, R7, 0x6, R10 ;  /* 0x0000000607077824 */ /* 0x008fc600078e020a */
[C---:B------:R-:W-:Y:S01]  /*00c0*/  ISETP.NE.AND P0, PT, R6.reuse, RZ, !P0 ;  /* 0x000000ff0600720c */ /* 0x040fe20004705270 */
[----:B----4-:R-:W-:Y:S01]  /*00d0*/  VIADD R8, R13, 0xffffffff ;  /* 0xffffffff0d087836 */ /* 0x010fe20000000000 */
[C---:B------:R-:W-:Y:S02]  /*00e0*/  ISETP.GT.AND P1, PT, R7.reuse, UR8, PT ;  /* 0x0000000807007c0c */ /* 0x040fe4000bf24270 */
[----:B------:R-:W-:Y:S01]  /*00f0*/  IADD3 R2, PT, PT, R7, -0x1, RZ ;  /* 0xffffffff07027810 */ /* 0x000fe20007ffe0ff */
[----:B-----5:R-:W-:Y:S01]  /*0100*/  IMAD R0, R3, 0x6, R8 ;  /* 0x0000000603007824 */ /* 0x020fe200078e0208 */
[----:B------:R-:W-:Y:S01]  /*0110*/  ISETP.NE.AND P1, PT, R7, RZ, !P1 ;  /* 0x000000ff0700720c */ /* 0x000fe20004f25270 */
[----:B------:R-:W-:-:S03]  /*0120*/  VIADD R3, R6, 0xffffffff ;  /* 0xffffffff06037836 */ /* 0x000fc60000000000 */
[----:B------:R-:W-:-:S04]  /*0130*/  PLOP3.LUT P0, PT, P0, P1, PT, 0x80, 0x8 ;  /* 0x000000000008781c */ /* 0x000fc80000703070 */
[----:B------:R-:W-:-:S04]  /*0140*/  ISETP.LT.OR P0, PT, R0, RZ, !P0 ;  /* 0x000000ff0000720c */ /* 0x000fc80004701670 */
[----:B------:R-:W-:-:S13]  /*0150*/  ISETP.GE.OR P0, PT, R0, UR8, P0 ;  /* 0x0000000800007c0c */ /* 0x000fda0008706670 */
[----:B------:R-:W0:Y:S01]  /*0160*/  @!P0 LDC.64 R4, c[0x0][0x380] ;  /* 0x0000e000ff048b82 */ /* 0x000e220000000a00 */
[----:B------:R-:W-:-:S04]  /*0170*/  @!P0 IMAD R9, R3, UR8, R2 ;  /* 0x0000000803098c24 */ /* 0x000fc8000f8e0202 */
[----:B------:R-:W-:-:S04]  /*0180*/  @!P0 IMAD R9, R9, UR8, R0 ;  /* 0x0000000809098c24 */ /* 0x000fc8000f8e0200 */
[----:B0-----:R-:W-:-:S06]  /*0190*/  @!P0 IMAD.WIDE.U32 R4, R9, 0x4, R4 ;  /* 0x0000000409048825 */ /* 0x001fcc00078e0004 */
[----:B--2---:R-:W2:Y:S01]  /*01a0*/  @!P0 LDG.E R5, desc[UR6][R4.64] ;  /* 0x0000000604058981 */ /* 0x004ea2000c1e1900 */
[----:B------:R-:W0:Y:S01]  /*01b0*/  S2UR UR5, SR_CgaCtaId ;  /* 0x00000000000579c3 */ /* 0x000e220000008800 */
[CC--:B------:R-:W-:Y:S01]  /*01c0*/  VIMNMX.U32 R9, PT, PT, R6.reuse, R7.reuse, PT ;  /* 0x0000000706097248 */ /* 0x0c0fe20003fe0000 */
[----:B------:R-:W-:Y:S01]  /*01d0*/  UMOV UR4, 0x400 ;  /* 0x0000040000047882 */ /* 0x000fe20000000000 */
[----:B------:R-:W-:Y:S02]  /*01e0*/  VIMNMX R6, PT, PT, R6, R7, !PT ;  /* 0x0000000706067248 */ /* 0x000fe40007fe0100 */
[----:B------:R-:W-:-:S04]  /*01f0*/  ISETP.GE.U32.AND P1, PT, R9, 0x2, PT ;  /* 0x000000020900780c */ /* 0x000fc80003f26070 */
[----:B------:R-:W-:-:S04]  /*0200*/  ISETP.GE.OR P1, PT, R6, UR8, !P1 ;  /* 0x0000000806007c0c */ /* 0x000fc8000cf26670 */
[----:B------:R-:W-:Y:S01]  /*0210*/  ISETP.LT.OR P1, PT, R0, 0x1, P1 ;  /* 0x000000010000780c */ /* 0x000fe20000f21670 */
[----:B0-----:R-:W-:-:S06]  /*0220*/  ULEA UR4, UR5, UR4, 0x18 ;  /* 0x0000000405047291 */ /* 0x001fcc000f8ec0ff */
[----:B------:R-:W-:Y:S01]  /*0230*/  LEA R6, R11, UR4, 0x8 ;  /* 0x000000040b067c11 */ /* 0x000fe2000f8e40ff */
[----:B------:R-:W-:-:S04]  /*0240*/  UIADD3 UR4, UPT, UPT, UR8, -0x1, URZ ;  /* 0xffffffff08047890 */ /* 0x000fc8000fffe0ff */
[----:B------:R-:W-:Y:S02]  /*0250*/  IMAD R6, R10, 0x20, R6 ;  /* 0x000000200a067824 */ /* 0x000fe400078e0206 */
[----:B------:R-:W-:-:S03]  /*0260*/  ISETP.GE.OR P1, PT, R0, UR4, P1 ;  /* 0x0000000400007c0c */ /* 0x000fc60008f26670 */
[----:B------:R-:W-:-:S05]  /*0270*/  LEA R6, R13, R6, 0x2 ;  /* 0x000000060d067211 */ /* 0x000fca00078e10ff */
[----:B--2---:R0:W-:Y:S04]  /*0280*/  @!P0 STS [R6], R5 ;  /* 0x0000000506008388 */ /* 0x0041e80000000800 */
[----:B------:R0:W-:Y:S01]  /*0290*/  @P0 STS [R6], RZ ;  /* 0x000000ff06000388 */ /* 0x0001e20000000800 */
[----:B------:R-:W-:Y:S06]  /*02a0*/  BAR.SYNC.DEFER_BLOCKING 0x0 ;  /* 0x0000000000007b1d */ /* 0x000fec0000010000 */
[----:B------:R-:W-:Y:S05]  /*02b0*/  @P1 EXIT ;  /* 0x000000000000194d */ /* 0x000fea0003800000 */
[----:B------:R-:W-:-:S04]  /*02c0*/  IADD3 R4, PT, PT, R10, -0x1, RZ ;  /* 0xffffffff0a047810 */ /* 0x000fc80007ffe0ff */
[----:B0-----:R-:W-:-:S04]  /*02d0*/  VIADDMNMX.U32 R5, R11, 0xffffffff, R4, !PT ;  /* 0xffffffff0b057846 */ /* 0x001fc80007800004 */
[----:B------:R-:W-:-:S04]  /*02e0*/  VIMNMX.U32 R5, PT, PT, R8, R5, !PT ;  /* 0x0000000508057248 */ /* 0x000fc80007fe0000 */
[----:B------:R-:W-:-:S13]  /*02f0*/  ISETP.GT.U32.AND P0, PT, R5, 0x5, PT ;  /* 0x000000050500780c */ /* 0x000fda0003f04070 */
[----:B------:R-:W-:Y:S05]  /*0300*/  @P0 EXIT ;  /* 0x000000000000094d */ /* 0x000fea0003800000 */
[----:B------:R-:W0:Y:S01]  /*0310*/  LDS R8, [R6+-0x4] ;  /* 0xfffffc0006087984 */ /* 0x000e220000000800 */
[----:B------:R-:W0:Y:S01]  /*0320*/  LDCU.64 UR4, c[0x0][0x398] ;  /* 0x00007300ff0477ac */ /* 0x000e220008000a00 */
[----:B------:R-:W1:Y:S01]  /*0330*/  LDC.64 R4, c[0x0][0x388] ;  /* 0x0000e200ff047b82 */ /* 0x000e620000000a00 */
[----:B------:R-:W-:Y:S01]  /*0340*/  IMAD R3, R3, UR8, R2 ;  /* 0x0000000803037c24 */ /* 0x000fe2000f8e0202 */
[----:B------:R-:W2:Y:S01]  /*0350*/  LDS R7, [R6] ;  /* 0x0000000006077984 */ /* 0x000ea20000000800 */
[----:B------:R-:W2:Y:S02]  /*0360*/  LDCU UR9, c[0x0][0x394] ;  /* 0x00007280ff0977ac */ /* 0x000ea40008000800 */
[----:B------:R-:W-:Y:S01]  /*0370*/  IMAD R3, R3, UR8, R0 ;  /* 0x0000000803037c24 */ /* 0x000fe2000f8e0200 */
[----:B------:R-:W3:Y:S01]  /*0380*/  LDS R10, [R6+0x4] ;  /* 0x00000400060a7984 */ /* 0x000ee20000000800 */
[----:B------:R-:W4:Y:S03]  /*0390*/  LDCU.128 UR12, c[0x0][0x3a0] ;  /* 0x00007400ff0c77ac */ /* 0x000f260008000c00 */
[----:B------:R-:W4:Y:S04]  /*03a0*/  LDS R12, [R6+-0x20] ;  /* 0xffffe000060c7984 */ /* 0x000f280000000800 */
[----:B------:R-:W5:Y:S04]  /*03b0*/  LDS R14, [R6+0x20] ;  /* 0x00002000060e7984 */ /* 0x000f680000000800 */
[----:B------:R-:W5:Y:S04]  /*03c0*/  LDS R16, [R6+-0x100] ;  /* 0xffff000006107984 */ /* 0x000f680000000800 */
[----:B------:R-:W5:Y:S01]  /*03d0*/  LDS R18, [R6+0x100] ;  /* 0x0001000006127984 */ /* 0x000f620000000800 */
[----:B-1----:R-:W-:-:S04]  /*03e0*/  IMAD.WIDE.U32 R4, R3, 0x4, R4 ;  /* 0x0000000403047825 */ /* 0x002fc800078e0004 */
[----:B0-----:R-:W-:-:S04]  /*03f0*/  FMUL R8, R8, UR4 ;  /* 0x0000000408087c20 */ /* 0x001fc80008400000 */
[----:B--2---:R-:W-:-:S04]  /*0400*/  FFMA R7, R7, UR9, R8 ;  /* 0x0000000907077c23 */ /* 0x004fc80008000008 */
[----:B---3--:R-:W-:-:S04]  /*0410*/  FFMA R7, R10, UR5, R7 ;  /* 0x000000050a077c23 */ /* 0x008fc80008000007 */
[----:B----4-:R-:W-:-:S04]  /*0420*/  FFMA R7, R12, UR12, R7 ;  /* 0x0000000c0c077c23 */ /* 0x010fc80008000007 */
[----:B-----5:R-:W-:-:S04]  /*0430*/  FFMA R7, R14, UR13, R7 ;  /* 0x0000000d0e077c23 */ /* 0x020fc80008000007 */
[----:B------:R-:W-:-:S04]  /*0440*/  FFMA R7, R16, UR14, R7 ;  /* 0x0000000e10077c23 */ /* 0x000fc80008000007 */
[----:B------:R-:W-:-:S05]  /*0450*/  FFMA R7, R18, UR15, R7 ;  /* 0x0000000f12077c23 */ /* 0x000fca0008000007 */
[----:B------:R-:W-:Y:S01]  /*0460*/  STG.E desc[UR6][R4.64], R7 ;  /* 0x0000000704007986 */ /* 0x000fe2000c101906 */
[----:B------:R-:W-:Y:S05]  /*0470*/  EXIT ;  /* 0x000000000000794d */ /* 0x000fea0003800000 */
.L_x_0:
[----:B------:R-:W-:-:S00]  /*0480*/  BRA `(.L_x_0) ;  /* 0xfffffffc00fc7947 */ /* 0x000fc0000383ffff */
[----:B------:R-:W-:-:S00]  /*0490*/  NOP ;  /* 0x0000000000007918 */ /* 0x000fc00000000000 */
        /* <DEDUP_REMOVED lines=14> */
.L_x_1:


//--------------------- .nv.shared._Z7stencilPfS_ifffffff --------------------------
	.section	.nv.shared._Z7stencilPfS_ifffffff,"aw",@nobits
	.sectionflags	@""
	.align	4
.nv.shared._Z7stencilPfS_ifffffff:
	.zero		3072


//--------------------- .nv.shared.reserved.0     --------------------------
	.section	.nv.shared.reserved.0,"aw",@nobits
	.weak		__nv_reservedSMEM_offset_0_alias
	.size		__nv_reservedSMEM_offset_0_alias, 0, 64
	.other		__nv_reservedSMEM_offset_0_alias,@"STO_CUDA_RESERVED_SHARED STV_DEFAULT"
__nv_reservedSMEM_offset_0_alias:
	.zero		0
	.zero		64


//--------------------- .nv.constant0._Z7stencilPfS_ifffffff --------------------------
	.section	.nv.constant0._Z7stencilPfS_ifffffff,"a",@progbits
	.sectionflags	@""
	.align	4
.nv.constant0._Z7stencilPfS_ifffffff:
	.zero		944


//--------------------- SYMBOLS --------------------------

	.type		.nv.reservedSmem.offset0,@object
	.size		.nv.reservedSmem.offset0,0x4
	.type		.nv.reservedSmem.cap,@object
	.size		.nv.reservedSmem.cap,0x4
